	.headerflags	@"EF_CUDA_TEXMODE_UNIFIED EF_CUDA_64BIT_ADDRESS EF_CUDA_ACCELERATORS EF_CUDA_SM90 EF_CUDA_VIRTUAL_SM(EF_CUDA_SM90)"
	.elftype	@"ET_EXEC"


//--------------------- .nv.info                  --------------------------
	.section	.nv.info,"",@"SHT_CUDA_INFO"
	.align	4


	//----- nvinfo : EIATTR_REGCOUNT
	.align		4
        /*0000*/ 	.byte	0x04, 0x2f
        /*0002*/ 	.short	(.L_3 - .L_2)
	.align		4
.L_2:
        /*0004*/ 	.word	index@(triton_poi_fused__native_batch_norm_legit_no_training_relu_7)
        /*0008*/ 	.word	0x00000012


	//----- nvinfo : EIATTR_MIN_STACK_SIZE
	.align		4
.L_3:
        /*000c*/ 	.byte	0x04, 0x12
        /*000e*/ 	.short	(.L_5 - .L_4)
	.align		4
.L_4:
        /*0010*/ 	.word	index@(triton_poi_fused__native_batch_norm_legit_no_training_relu_7)
        /*0014*/ 	.word	0x00000000


	//----- nvinfo : EIATTR_FRAME_SIZE
	.align		4
.L_5:
        /*0018*/ 	.byte	0x04, 0x11
        /*001a*/ 	.short	(.L_7 - .L_6)
	.align		4
.L_6:
        /*001c*/ 	.word	index@(triton_poi_fused__native_batch_norm_legit_no_training_relu_7)
        /*0020*/ 	.word	0x00000000


	//----- nvinfo : EIATTR_MIN_STACK_SIZE
	.align		4
.L_7:
        /*0024*/ 	.byte	0x04, 0x12
        /*0026*/ 	.short	(.L_9 - .L_8)
	.align		4
.L_8:
        /*0028*/ 	.word	index@(triton_poi_fused__native_batch_norm_legit_no_training_relu_7)
        /*002c*/ 	.word	0x00000000
.L_9:


//--------------------- .nv.info.triton_poi_fused__native_batch_norm_legit_no_training_relu_7 --------------------------
	.section	.nv.info.triton_poi_fused__native_batch_norm_legit_no_training_relu_7,"",@"SHT_CUDA_INFO"
	.sectionflags	@""
	.align	4


	//----- nvinfo : EIATTR_CUDA_API_VERSION
	.align		4
        /*0000*/ 	.byte	0x04, 0x37
        /*0002*/ 	.short	(.L_11 - .L_10)
.L_10:
        /*0004*/ 	.word	0x0000007c


	//----- nvinfo : EIATTR_KPARAM_INFO
	.align		4
.L_11:
        /*0008*/ 	.byte	0x04, 0x17
        /*000a*/ 	.short	(.L_13 - .L_12)
.L_12:
        /*000c*/ 	.word	0x00000000
        /*0010*/ 	.short	0x0006
        /*0012*/ 	.short	0x0030
        /*0014*/ 	.byte	0x00, 0xf0, 0x11, 0x00


	//----- nvinfo : EIATTR_KPARAM_INFO
	.align		4
.L_13:
        /*0018*/ 	.byte	0x04, 0x17
        /*001a*/ 	.short	(.L_15 - .L_14)
.L_14:
        /*001c*/ 	.word	0x00000000
        /*0020*/ 	.short	0x0005
        /*0022*/ 	.short	0x0028
        /*0024*/ 	.byte	0x00, 0xf4, 0x21, 0x00


	//----- nvinfo : EIATTR_KPARAM_INFO
	.align		4
.L_15:
        /*0028*/ 	.byte	0x04, 0x17
        /*002a*/ 	.short	(.L_17 - .L_16)
.L_16:
        /*002c*/ 	.word	0x00000000
        /*0030*/ 	.short	0x0004
        /*0032*/ 	.short	0x0020
        /*0034*/ 	.byte	0x00, 0xf4, 0x21, 0x00


	//----- nvinfo : EIATTR_KPARAM_INFO
	.align		4
.L_17:
        /*0038*/ 	.byte	0x04, 0x17
        /*003a*/ 	.short	(.L_19 - .L_18)
.L_18:
        /*003c*/ 	.word	0x00000000
        /*0040*/ 	.short	0x0003
        /*0042*/ 	.short	0x0018
        /*0044*/ 	.byte	0x00, 0xf4, 0x21, 0x00


	//----- nvinfo : EIATTR_KPARAM_INFO
	.align		4
.L_19:
        /*0048*/ 	.byte	0x04, 0x17
        /*004a*/ 	.short	(.L_21 - .L_20)
.L_20:
        /*004c*/ 	.word	0x00000000
        /*0050*/ 	.short	0x0002
        /*0052*/ 	.short	0x0010
        /*0054*/ 	.byte	0x00, 0xf4, 0x21, 0x00


	//----- nvinfo : EIATTR_KPARAM_INFO
	.align		4
.L_21:
        /*0058*/ 	.byte	0x04, 0x17
        /*005a*/ 	.short	(.L_23 - .L_22)
.L_22:
        /*005c*/ 	.word	0x00000000
        /*0060*/ 	.short	0x0001
        /*0062*/ 	.short	0x0008
        /*0064*/ 	.byte	0x00, 0xf4, 0x21, 0x00


	//----- nvinfo : EIATTR_KPARAM_INFO
	.align		4
.L_23:
        /*0068*/ 	.byte	0x04, 0x17
        /*006a*/ 	.short	(.L_25 - .L_24)
.L_24:
        /*006c*/ 	.word	0x00000000
        /*0070*/ 	.short	0x0000
        /*0072*/ 	.short	0x0000
        /*0074*/ 	.byte	0x00, 0xf4, 0x21, 0x00


	//----- nvinfo : EIATTR_SPARSE_MMA_MASK
	.align		4
.L_25:
        /*0078*/ 	.byte	0x03, 0x50
        /*007a*/ 	.short	0x0000


	//----- nvinfo : EIATTR_MAXREG_COUNT
	.align		4
        /*007c*/ 	.byte	0x03, 0x1b
        /*007e*/ 	.short	0x00ff


	//----- nvinfo : EIATTR_EXIT_INSTR_OFFSETS
	.align		4
        /*0080*/ 	.byte	0x04, 0x1c
        /*0082*/ 	.short	(.L_27 - .L_26)


	//   ....[0]....
.L_26:
        /*0084*/ 	.word	0x000003d0


	//----- nvinfo : EIATTR_REQNTID
	.align		4
.L_27:
        /*0088*/ 	.byte	0x04, 0x10
        /*008a*/ 	.short	(.L_29 - .L_28)
.L_28:
        /*008c*/ 	.word	0x00000100
        /*0090*/ 	.word	0x00000001
        /*0094*/ 	.word	0x00000001


	//----- nvinfo : EIATTR_CBANK_PARAM_SIZE
	.align		4
.L_29:
        /*0098*/ 	.byte	0x03, 0x19
        /*009a*/ 	.short	0x0034


	//----- nvinfo : EIATTR_PARAM_CBANK
	.align		4
        /*009c*/ 	.byte	0x04, 0x0a
        /*009e*/ 	.short	(.L_31 - .L_30)
	.align		4
.L_30:
        /*00a0*/ 	.word	index@(.nv.constant0.triton_poi_fused__native_batch_norm_legit_no_training_relu_7)
        /*00a4*/ 	.short	0x0210
        /*00a6*/ 	.short	0x0034


	//----- nvinfo : EIATTR_SW_WAR
	.align		4
.L_31:
        /*00a8*/ 	.byte	0x04, 0x36
        /*00aa*/ 	.short	(.L_33 - .L_32)
.L_32:
        /*00ac*/ 	.word	0x00000008
.L_33:


//--------------------- .nv.callgraph             --------------------------
	.section	.nv.callgraph,"",@"SHT_CUDA_CALLGRAPH"
	.align	4
	.sectionentsize	8
	.align		4
        /*0000*/ 	.word	0x00000000
	.align		4
        /*0004*/ 	.word	0xffffffff
	.align		4
        /*0008*/ 	.word	0x00000000
	.align		4
        /*000c*/ 	.word	0xfffffffe
	.align		4
        /*0010*/ 	.word	0x00000000
	.align		4
        /*0014*/ 	.word	0xfffffffd
	.align		4
        /*0018*/ 	.word	0x00000000
	.align		4
        /*001c*/ 	.word	0xfffffffc


//--------------------- .nv.constant4             --------------------------
	.section	.nv.constant4,"a",@progbits
	.align	8
	.align		8
.nv.constant4:
        /*0000*/ 	.dword	_$_str
	.align		8
        /*0008*/ 	.dword	_$_str_$_2


//--------------------- .text.triton_poi_fused__native_batch_norm_legit_no_training_relu_7 --------------------------
	.section	.text.triton_poi_fused__native_batch_norm_legit_no_training_relu_7,"ax",@progbits
	.align	128
        .global         triton_poi_fused__native_batch_norm_legit_no_training_relu_7
        .type           triton_poi_fused__native_batch_norm_legit_no_training_relu_7,@function
        .size           triton_poi_fused__native_batch_norm_legit_no_training_relu_7,(.L_x_1 - triton_poi_fused__native_batch_norm_legit_no_training_relu_7)
        .other          triton_poi_fused__native_batch_norm_legit_no_training_relu_7,@"STO_CUDA_ENTRY STV_DEFAULT"
triton_poi_fused__native_batch_norm_legit_no_training_relu_7:
.text.triton_poi_fused__native_batch_norm_legit_no_training_relu_7:
[----:B------:R-:W-:Y:S01]  /*0000*/  LDC R1, c[0x0][0x28] ;  /* 0x00000a00ff017b82 */ /* 0x000fe20000000800 */
[----:B------:R-:W1:Y:S07]  /*0010*/  S2R R0, SR_TID.X ;  /* 0x0000000000007919 */ /* 0x000e6e0000002100 */
[----:B------:R-:W2:Y:S01]  /*0020*/  LDC.64 R2, c[0x0][0x220] ;  /* 0x00008800ff027b82 */ /* 0x000ea20000000a00 */
[----:B------:R-:W-:Y:S01]  /*0030*/  ULDC.64 UR4, c[0x0][0x208] ;  /* 0x0000820000047ab9 */ /* 0x000fe20000000a00 */
[----:B------:R-:W3:Y:S06]  /*0040*/  S2R R7, SR_CTAID.X ;  /* 0x0000000000077919 */ /* 0x000eec0000002500 */
[----:B------:R-:W4:Y:S08]  /*0050*/  LDC.64 R8, c[0x0][0x228] ;  /* 0x00008a00ff087b82 */ /* 0x000f300000000a00 */
[----:B------:R-:W5:Y:S01]  /*0060*/  LDC.64 R10, c[0x0][0x230] ;  /* 0x00008c00ff0a7b82 */ /* 0x000f620000000a00 */
[----:B-1----:R-:W-:-:S02]  /*0070*/  SHF.L.U32 R0, R0, 0x1, RZ ;  /* 0x0000000100007819 */ /* 0x002fc400000006ff */
[----:B---3--:R-:W-:Y:S02]  /*0080*/  SHF.R.S32.HI R5, RZ, 0x16, R7 ;  /* 0x00000016ff057819 */ /* 0x008fe40000011407 */
[----:B------:R-:W-:Y:S02]  /*0090*/  LOP3.LUT R0, R0, 0x1fe, RZ, 0xc0, !PT ;  /* 0x000001fe00007812 */ /* 0x000fe400078ec0ff */
[----:B------:R-:W-:Y:S02]  /*00a0*/  SGXT R5, R5, 0x1 ;  /* 0x000000010505781a */ /* 0x000fe40000000200 */
[----:B------:R-:W-:Y:S02]  /*00b0*/  LEA R0, R7, R0, 0x9 ;  /* 0x0000000007007211 */ /* 0x000fe400078e48ff */
[----:B------:R-:W1:Y:S02]  /*00c0*/  LDC.64 R6, c[0x0][0x218] ;  /* 0x00008600ff067b82 */ /* 0x000e640000000a00 */
[----:B------:R-:W-:-:S04]  /*00d0*/  LEA.HI R5, R5, R0, RZ, 0x6 ;  /* 0x0000000005057211 */ /* 0x000fc800078f30ff */
[----:B------:R-:W-:-:S04]  /*00e0*/  LOP3.LUT R5, R5, 0xffffffc0, RZ, 0xc0, !PT ;  /* 0xffffffc005057812 */ /* 0x000fc800078ec0ff */
[----:B------:R-:W-:Y:S02]  /*00f0*/  IADD3 R13, R0, -R5, RZ ;  /* 0x80000005000d7210 */ /* 0x000fe40007ffe0ff */
[----:B------:R-:W3:Y:S03]  /*0100*/  LDC.64 R4, c[0x0][0x210] ;  /* 0x00008400ff047b82 */ /* 0x000ee60000000a00 */
[----:B--2---:R-:W-:-:S06]  /*0110*/  IMAD.WIDE R2, R13, 0x4, R2 ;  /* 0x000000040d027825 */ /* 0x004fcc00078e0202 */
[----:B------:R-:W2:Y:S01]  /*0120*/  LDG.E.EL.64 R2, desc[UR4][R2.64] ;  /* 0x0000000402027981 */ /* 0x000ea2000c2e1b00 */
[----:B-1----:R-:W-:-:S04]  /*0130*/  IMAD.WIDE R6, R13, 0x4, R6 ;  /* 0x000000040d067825 */ /* 0x002fc800078e0206 */
[C---:B----4-:R-:W-:Y:S02]  /*0140*/  IMAD.WIDE R8, R13.reuse, 0x4, R8 ;  /* 0x000000040d087825 */ /* 0x050fe400078e0208 */
[----:B------:R-:W4:Y:S02]  /*0150*/  LDG.E.EL.64 R6, desc[UR4][R6.64] ;  /* 0x0000000406067981 */ /* 0x000f24000c2e1b00 */
[----:B-----5:R-:W-:Y:S02]  /*0160*/  IMAD.WIDE R10, R13, 0x4, R10 ;  /* 0x000000040d0a7825 */ /* 0x020fe400078e020a */
[----:B------:R-:W5:Y:S02]  /*0170*/  LDG.E.EL.64 R8, desc[UR4][R8.64] ;  /* 0x0000000408087981 */ /* 0x000f64000c2e1b00 */
[----:B---3--:R-:W-:Y:S02]  /*0180*/  IMAD.WIDE R4, R0, 0x4, R4 ;  /* 0x0000000400047825 */ /* 0x008fe400078e0204 */
[----:B------:R-:W5:Y:S04]  /*0190*/  LDG.E.EL.64 R10, desc[UR4][R10.64] ;  /* 0x000000040a0a7981 */ /* 0x000f68000c2e1b00 */
[----:B------:R-:W4:Y:S01]  /*01a0*/  LDG.E.64 R4, desc[UR4][R4.64] ;  /* 0x0000000404047981 */ /* 0x000f22000c1e1b00 */
[----:B------:R-:W-:Y:S01]  /*01b0*/  HFMA2.MMA R14, -RZ, RZ, 1.625, 0 ;  /* 0x3e800000ff0e7435 */ /* 0x000fe200000001ff */
[----:B--2---:R-:W-:Y:S01]  /*01c0*/  FADD R2, R2, 9.9999997473787516356e-06 ;  /* 0x3727c5ac02027421 */ /* 0x004fe20000000000 */
[----:B------:R-:W-:-:S03]  /*01d0*/  FADD R3, R3, 9.9999997473787516356e-06 ;  /* 0x3727c5ac03037421 */ /* 0x000fc60000000000 */
[----:B------:R-:W1:Y:S08]  /*01e0*/  MUFU.SQRT R12, R2 ;  /* 0x00000002000c7308 */ /* 0x000e700000002000 */
[----:B------:R2:W3:Y:S01]  /*01f0*/  MUFU.SQRT R13, R3 ;  /* 0x00000003000d7308 */ /* 0x0004e20000002000 */
[C---:B-1----:R-:W-:Y:S02]  /*0200*/  FSETP.GT.AND P0, PT, R12.reuse, 8.50705917302346158658e+37, PT ;  /* 0x7e8000000c00780b */ /* 0x042fe40003f04000 */
[----:B------:R-:W-:Y:S01]  /*0210*/  FSETP.GEU.AND P2, PT, R12, 1.175494350822287508e-38, PT ;  /* 0x008000000c00780b */ /* 0x000fe20003f4e000 */
[----:B--2---:R-:W1:Y:S01]  /*0220*/  LDC.64 R2, c[0x0][0x238] ;  /* 0x00008e00ff027b82 */ /* 0x004e620000000a00 */
[----:B---3--:R-:W-:-:S02]  /*0230*/  FSETP.GT.AND P1, PT, R13, 8.50705917302346158658e+37, PT ;  /* 0x7e8000000d00780b */ /* 0x008fc40003f24000 */
[----:B------:R-:W-:-:S07]  /*0240*/  FSETP.GEU.AND P3, PT, R13, 1.175494350822287508e-38, PT ;  /* 0x008000000d00780b */ /* 0x000fce0003f6e000 */
[----:B------:R-:W-:-:S04]  /*0250*/  @P0 FMUL R12, R12, 0.25 ;  /* 0x3e8000000c0c0820 */ /* 0x000fc80000400000 */
[----:B------:R-:W-:Y:S01]  /*0260*/  @!P2 FMUL R12, R12, 16777216 ;  /* 0x4b8000000c0ca820 */ /* 0x000fe20000400000 */
[----:B------:R-:W-:-:S04]  /*0270*/  @P1 FMUL R13, R13, 0.25 ;  /* 0x3e8000000d0d1820 */ /* 0x000fc80000400000 */
[----:B------:R-:W-:Y:S01]  /*0280*/  @!P3 FMUL R13, R13, 16777216 ;  /* 0x4b8000000d0db820 */ /* 0x000fe20000400000 */
[----:B------:R-:W2:Y:S01]  /*0290*/  MUFU.RCP R12, R12 ;  /* 0x0000000c000c7308 */ /* 0x000ea20000001000 */
[----:B------:R-:W-:-:S07]  /*02a0*/  FSEL R15, R14, 1, P0 ;  /* 0x3f8000000e0f7808 */ /* 0x000fce0000000000 */
[----:B------:R-:W3:Y:S01]  /*02b0*/  MUFU.RCP R13, R13 ;  /* 0x0000000d000d7308 */ /* 0x000ee20000001000 */
[----:B------:R-:W-:Y:S01]  /*02c0*/  FSEL R14, R14, 1, P1 ;  /* 0x3f8000000e0e7808 */ /* 0x000fe20000800000 */
[----:B------:R-:W-:-:S04]  /*02d0*/  @!P2 FMUL R15, R15, 16777216 ;  /* 0x4b8000000f0fa820 */ /* 0x000fc80000400000 */
[----:B------:R-:W-:Y:S01]  /*02e0*/  @!P3 FMUL R14, R14, 16777216 ;  /* 0x4b8000000e0eb820 */ /* 0x000fe20000400000 */
[----:B----4-:R-:W-:Y:S01]  /*02f0*/  FADD R5, R5, -R7 ;  /* 0x8000000705057221 */ /* 0x010fe20000000000 */
[----:B------:R-:W-:Y:S01]  /*0300*/  FADD R4, R4, -R6 ;  /* 0x8000000604047221 */ /* 0x000fe20000000000 */
[----:B--2---:R-:W-:Y:S01]  /*0310*/  FMUL R15, R12, R15 ;  /* 0x0000000f0c0f7220 */ /* 0x004fe20000400000 */
[----:B---3--:R-:W-:-:S03]  /*0320*/  FMUL R14, R13, R14 ;  /* 0x0000000e0d0e7220 */ /* 0x008fc60000400000 */
[----:B------:R-:W-:Y:S01]  /*0330*/  FMUL R15, R4, R15 ;  /* 0x0000000f040f7220 */ /* 0x000fe20000400000 */
[----:B------:R-:W-:-:S03]  /*0340*/  FMUL R14, R5, R14 ;  /* 0x0000000e050e7220 */ /* 0x000fc60000400000 */
[----:B-----5:R-:W-:Y:S01]  /*0350*/  FFMA R8, R8, R15, R10 ;  /* 0x0000000f08087223 */ /* 0x020fe2000000000a */
[----:B------:R-:W-:-:S04]  /*0360*/  FFMA R9, R9, R14, R11 ;  /* 0x0000000e09097223 */ /* 0x000fc8000000000b */
[----:B------:R-:W-:Y:S02]  /*0370*/  FSETP.GEU.AND P0, PT, R8, RZ, PT ;  /* 0x000000ff0800720b */ /* 0x000fe40003f0e000 */
[C---:B------:R-:W-:Y:S01]  /*0380*/  FSETP.GEU.AND P1, PT, R9.reuse, RZ, PT ;  /* 0x000000ff0900720b */ /* 0x040fe20003f2e000 */
[----:B-1----:R-:W-:Y:S01]  /*0390*/  IMAD.WIDE R2, R0, 0x4, R2 ;  /* 0x0000000400027825 */ /* 0x002fe200078e0202 */
[----:B------:R-:W-:Y:S02]  /*03a0*/  FSEL R8, R8, RZ, P0 ;  /* 0x000000ff08087208 */ /* 0x000fe40000000000 */
[----:B------:R-:W-:-:S05]  /*03b0*/  FSEL R9, R9, RZ, P1 ;  /* 0x000000ff09097208 */ /* 0x000fca0000800000 */
[----:B------:R-:W-:Y:S01]  /*03c0*/  STG.E.64 desc[UR4][R2.64], R8 ;  /* 0x0000000802007986 */ /* 0x000fe2000c101b04 */
[----:B------:R-:W-:Y:S05]  /*03d0*/  EXIT ;  /* 0x000000000000794d */ /* 0x000fea0003800000 */
.L_x_0:
[----:B------:R-:W-:-:S00]  /*03e0*/  BRA `(.L_x_0) ;  /* 0xfffffffc00fc7947 */ /* 0x000fc0000383ffff */
[----:B------:R-:W-:-:S00]  /*03f0*/  NOP ;  /* 0x0000000000007918 */ /* 0x000fc00000000000 */
        /* <DEDUP_REMOVED lines=8> */
.L_x_1:


//--------------------- .nv.global.init           --------------------------
	.section	.nv.global.init,"aw",@progbits
.nv.global.init:
	.type		_$_str,@object
	.size		_$_str,(_$_str_$_2 - _$_str)
_$_str:
        /*0000*/ 	.byte	0x5f, 0x5f, 0x43, 0x55, 0x44, 0x41, 0x5f, 0x46, 0x54, 0x5a, 0x00
	.type		_$_str_$_2,@object
	.size		_$_str_$_2,(.L_1 - _$_str_$_2)
_$_str_$_2:
        /*000b*/ 	.byte	0x5f, 0x5f, 0x43, 0x55, 0x44, 0x41, 0x5f, 0x50, 0x52, 0x45, 0x43, 0x5f, 0x53, 0x51, 0x52, 0x54
        /*001b*/ 	.byte	0x00
.L_1:


//--------------------- .nv.constant0.triton_poi_fused__native_batch_norm_legit_no_training_relu_7 --------------------------
	.section	.nv.constant0.triton_poi_fused__native_batch_norm_legit_no_training_relu_7,"a",@progbits
	.sectionflags	@""
	.align	4
.nv.constant0.triton_poi_fused__native_batch_norm_legit_no_training_relu_7:
	.zero		580
